//
// Generated by NVIDIA NVVM Compiler
//
// Compiler Build ID: CL-36424714
// Cuda compilation tools, release 13.0, V13.0.88
// Based on NVVM 20.0.0
//

.version 9.0
.target sm_100
.address_size 64

	// .globl	_Z14ce_loss_kernelPKfPKiPfii

.visible .entry _Z14ce_loss_kernelPKfPKiPfii(
	.param .u64 .ptr .align 1 _Z14ce_loss_kernelPKfPKiPfii_param_0,
	.param .u64 .ptr .align 1 _Z14ce_loss_kernelPKfPKiPfii_param_1,
	.param .u64 .ptr .align 1 _Z14ce_loss_kernelPKfPKiPfii_param_2,
	.param .u32 _Z14ce_loss_kernelPKfPKiPfii_param_3,
	.param .u32 _Z14ce_loss_kernelPKfPKiPfii_param_4
)
{
	.reg .pred 	%p<12>;
	.reg .b32 	%r<25>;
	.reg .b32 	%f<40>;
	.reg .b64 	%rd<13>;
	.reg .b64 	%fd<5>;

	ld.param.u64 	%rd4, [_Z14ce_loss_kernelPKfPKiPfii_param_0];
	ld.param.u64 	%rd2, [_Z14ce_loss_kernelPKfPKiPfii_param_1];
	ld.param.u64 	%rd3, [_Z14ce_loss_kernelPKfPKiPfii_param_2];
	ld.param.u32 	%r9, [_Z14ce_loss_kernelPKfPKiPfii_param_3];
	ld.param.u32 	%r10, [_Z14ce_loss_kernelPKfPKiPfii_param_4];
	cvta.to.global.u64 	%rd1, %rd4;
	mov.u32 	%r1, %tid.x;
	mov.u32 	%r11, %tid.y;
	mov.u32 	%r12, %ctaid.y;
	mov.u32 	%r13, %ntid.y;
	mad.lo.s32 	%r2, %r12, %r13, %r11;
	setp.ge.s32 	%p1, %r2, %r9;
	setp.ge.s32 	%p2, %r1, %r10;
	or.pred  	%p3, %p1, %p2;
	@%p3 bra 	$L__BB0_7;
	mul.lo.s32 	%r3, %r10, %r2;
	mov.f32 	%f39, 0f00000000;
	mov.u32 	%r24, %ntid.x;
	mov.u32 	%r23, %r1;
$L__BB0_2:
	add.s32 	%r14, %r23, %r3;
	mul.wide.s32 	%rd5, %r14, 4;
	add.s64 	%rd6, %rd1, %rd5;
	ld.global.f32 	%f7, [%rd6];
	mul.f32 	%f8, %f7, 0f3FB8AA3B;
	ex2.approx.f32 	%f9, %f8;
	add.f32 	%f39, %f39, %f9;
	add.s32 	%r23, %r23, %r24;
	setp.lt.s32 	%p4, %r23, %r10;
	@%p4 bra 	$L__BB0_2;
	setp.lt.u32 	%p5, %r24, 2;
	@%p5 bra 	$L__BB0_5;
$L__BB0_4:
	shr.u32 	%r8, %r24, 1;
	mov.b32 	%r15, %f39;
	shfl.sync.down.b32	%r16|%p6, %r15, %r8, 31, -1;
	mov.b32 	%f10, %r16;
	add.f32 	%f39, %f39, %f10;
	setp.gt.u32 	%p7, %r24, 3;
	mov.u32 	%r24, %r8;
	@%p7 bra 	$L__BB0_4;
$L__BB0_5:
	setp.ne.s32 	%p8, %r1, 0;
	@%p8 bra 	$L__BB0_7;
	setp.lt.f32 	%p9, %f39, 0f00800000;
	mul.f32 	%f11, %f39, 0f4B000000;
	selp.f32 	%f12, %f11, %f39, %p9;
	selp.f32 	%f13, 0fC1B80000, 0f00000000, %p9;
	mov.b32 	%r17, %f12;
	add.s32 	%r18, %r17, -1059760811;
	and.b32  	%r19, %r18, -8388608;
	sub.s32 	%r20, %r17, %r19;
	mov.b32 	%f14, %r20;
	cvt.rn.f32.s32 	%f15, %r19;
	fma.rn.f32 	%f16, %f15, 0f34000000, %f13;
	add.f32 	%f17, %f14, 0fBF800000;
	fma.rn.f32 	%f18, %f17, 0fBE055027, 0f3E1039F6;
	fma.rn.f32 	%f19, %f18, %f17, 0fBDF8CDCC;
	fma.rn.f32 	%f20, %f19, %f17, 0f3E0F2955;
	fma.rn.f32 	%f21, %f20, %f17, 0fBE2AD8B9;
	fma.rn.f32 	%f22, %f21, %f17, 0f3E4CED0B;
	fma.rn.f32 	%f23, %f22, %f17, 0fBE7FFF22;
	fma.rn.f32 	%f24, %f23, %f17, 0f3EAAAA78;
	fma.rn.f32 	%f25, %f24, %f17, 0fBF000000;
	mul.f32 	%f26, %f17, %f25;
	fma.rn.f32 	%f27, %f26, %f17, %f17;
	fma.rn.f32 	%f28, %f16, 0f3F317218, %f27;
	setp.gt.u32 	%p10, %r17, 2139095039;
	fma.rn.f32 	%f29, %f12, 0f7F800000, 0f7F800000;
	selp.f32 	%f30, %f29, %f28, %p10;
	setp.eq.f32 	%p11, %f12, 0f00000000;
	selp.f32 	%f31, 0fFF800000, %f30, %p11;
	cvta.to.global.u64 	%rd7, %rd2;
	mul.wide.u32 	%rd8, %r2, 4;
	add.s64 	%rd9, %rd7, %rd8;
	ld.global.u32 	%r21, [%rd9];
	add.s32 	%r22, %r21, %r3;
	mul.wide.s32 	%rd10, %r22, 4;
	add.s64 	%rd11, %rd1, %rd10;
	ld.global.f32 	%f32, [%rd11];
	sub.f32 	%f33, %f31, %f32;
	cvt.rn.f32.u32 	%f34, %r9;
	cvt.f64.f32 	%fd1, %f34;
	rcp.rn.f64 	%fd2, %fd1;
	cvt.f64.f32 	%fd3, %f33;
	mul.f64 	%fd4, %fd2, %fd3;
	cvt.rn.f32.f64 	%f35, %fd4;
	cvta.to.global.u64 	%rd12, %rd3;
	atom.global.add.f32 	%f36, [%rd12], %f35;
$L__BB0_7:
	ret;

}


// ===== COMPILED SASS (sm_100) =====

	.target	sm_100

	.elftype	@"ET_EXEC"


//--------------------- .note.nv.tkinfo           --------------------------
	.section	.note.nv.tkinfo,"",@"SHT_NOTE"
	.sectionflags	@"SHF_NOTE_NV_TKINFO"
	.tkinfo
        /*0018*/ 	.word	0x00000002
        /*0030*/ 	.string	""
        /*0030*/ 	.string	"ptxas"
        /*0030*/ 	.string	"Cuda compilation tools, release 13.0, V13.0.88"
        /*0030*/ 	.string	"Build cuda_13.0.r13.0/compiler.36424714_0"
        /*0030*/ 	.string	"-arch sm_100 -m 64 "



//--------------------- .note.nv.cuinfo           --------------------------
	.section	.note.nv.cuinfo,"",@"SHT_NOTE"
	.sectionflags	@"SHF_NOTE_NV_CUINFO"
        /*0018*/ 	.short	0x0002
        /*001a*/ 	.short	0x0064
        /*001c*/ 	.short	0x0082
	.zero		2


//--------------------- .nv.info                  --------------------------
	.section	.nv.info,"",@"SHT_CUDA_INFO"
	.align	4


	//----- nvinfo : EIATTR_REGCOUNT
	.align		4
        /*0000*/ 	.byte	0x04, 0x2f
        /*0002*/ 	.short	(.L_1 - .L_0)
	.align		4
.L_0:
        /*0004*/ 	.word	index@(_Z14ce_loss_kernelPKfPKiPfii)
        /*0008*/ 	.word	0x00000010


	//----- nvinfo : EIATTR_FRAME_SIZE
	.align		4
.L_1:
        /*000c*/ 	.byte	0x04, 0x11
        /*000e*/ 	.short	(.L_3 - .L_2)
	.align		4
.L_2:
        /*0010*/ 	.word	index@($__internal_0_$__cuda_sm20_dblrcp_rn_slowpath_v3)
        /*0014*/ 	.word	0x00000000


	//----- nvinfo : EIATTR_FRAME_SIZE
	.align		4
.L_3:
        /*0018*/ 	.byte	0x04, 0x11
        /*001a*/ 	.short	(.L_5 - .L_4)
	.align		4
.L_4:
        /*001c*/ 	.word	index@(_Z14ce_loss_kernelPKfPKiPfii)
        /*0020*/ 	.word	0x00000000


	//----- nvinfo : EIATTR_MIN_STACK_SIZE
	.align		4
.L_5:
        /*0024*/ 	.byte	0x04, 0x12
        /*0026*/ 	.short	(.L_7 - .L_6)
	.align		4
.L_6:
        /*0028*/ 	.word	index@(_Z14ce_loss_kernelPKfPKiPfii)
        /*002c*/ 	.word	0x00000000
.L_7:


//--------------------- .nv.compat                --------------------------
	.section	.nv.compat,"",@"SHT_CUDA_COMPAT_INFO"
	.align	4
        /*0000*/ 	.byte	0x02, 0x09, 0x00, 0x00, 0x02, 0x02, 0x01, 0x00, 0x02, 0x05, 0x05, 0x00, 0x03, 0x07, 0x01, 0x01
        /*0010*/ 	.byte	0x02, 0x03, 0x00, 0x00, 0x02, 0x06, 0x01, 0x00, 0x04, 0x0b, 0x08, 0x00, 0x01, 0x00, 0x00, 0x00
        /*0020*/ 	.byte	0x00, 0x00, 0x00, 0x00


//--------------------- .nv.info._Z14ce_loss_kernelPKfPKiPfii --------------------------
	.section	.nv.info._Z14ce_loss_kernelPKfPKiPfii,"",@"SHT_CUDA_INFO"
	.sectionflags	@""
	.align	4


	//----- nvinfo : EIATTR_CUDA_API_VERSION
	.align		4
        /*0000*/ 	.byte	0x04, 0x37
        /*0002*/ 	.short	(.L_9 - .L_8)
.L_8:
        /*0004*/ 	.word	0x00000082


	//----- nvinfo : EIATTR_KPARAM_INFO
	.align		4
.L_9:
        /*0008*/ 	.byte	0x04, 0x17
        /*000a*/ 	.short	(.L_11 - .L_10)
.L_10:
        /*000c*/ 	.word	0x00000000
        /*0010*/ 	.short	0x0004
        /*0012*/ 	.short	0x001c
        /*0014*/ 	.byte	0x00, 0xf0, 0x11, 0x00


	//----- nvinfo : EIATTR_KPARAM_INFO
	.align		4
.L_11:
        /*0018*/ 	.byte	0x04, 0x17
        /*001a*/ 	.short	(.L_13 - .L_12)
.L_12:
        /*001c*/ 	.word	0x00000000
        /*0020*/ 	.short	0x0003
        /*0022*/ 	.short	0x0018
        /*0024*/ 	.byte	0x00, 0xf0, 0x11, 0x00


	//----- nvinfo : EIATTR_KPARAM_INFO
	.align		4
.L_13:
        /*0028*/ 	.byte	0x04, 0x17
        /*002a*/ 	.short	(.L_15 - .L_14)
.L_14:
        /*002c*/ 	.word	0x00000000
        /*0030*/ 	.short	0x0002
        /*0032*/ 	.short	0x0010
        /*0034*/ 	.byte	0x00, 0xf5, 0x21, 0x00


	//----- nvinfo : EIATTR_KPARAM_INFO
	.align		4
.L_15:
        /*0038*/ 	.byte	0x04, 0x17
        /*003a*/ 	.short	(.L_17 - .L_16)
.L_16:
        /*003c*/ 	.word	0x00000000
        /*0040*/ 	.short	0x0001
        /*0042*/ 	.short	0x0008
        /*0044*/ 	.byte	0x00, 0xf5, 0x21, 0x00


	//----- nvinfo : EIATTR_KPARAM_INFO
	.align		4
.L_17:
        /*0048*/ 	.byte	0x04, 0x17
        /*004a*/ 	.short	(.L_19 - .L_18)
.L_18:
        /*004c*/ 	.word	0x00000000
        /*0050*/ 	.short	0x0000
        /*0052*/ 	.short	0x0000
        /*0054*/ 	.byte	0x00, 0xf5, 0x21, 0x00


	//----- nvinfo : EIATTR_SPARSE_MMA_MASK
	.align		4
.L_19:
        /*0058*/ 	.byte	0x03, 0x50
        /*005a*/ 	.short	0x0000


	//----- nvinfo : EIATTR_MAXREG_COUNT
	.align		4
        /*005c*/ 	.byte	0x03, 0x1b
        /*005e*/ 	.short	0x00ff


	//----- nvinfo : EIATTR_MERCURY_ISA_VERSION
	.align		4
        /*0060*/ 	.byte	0x03, 0x5f
        /*0062*/ 	.short	0x0101


	//----- nvinfo : EIATTR_COOP_GROUP_MASK_REGIDS
	.align		4
        /*0064*/ 	.byte	0x04, 0x29
        /*0066*/ 	.short	(.L_21 - .L_20)


	//   ....[0]....
.L_20:
        /*0068*/ 	.word	0xffffffff


	//----- nvinfo : EIATTR_COOP_GROUP_INSTR_OFFSETS
	.align		4
.L_21:
        /*006c*/ 	.byte	0x04, 0x28
        /*006e*/ 	.short	(.L_23 - .L_22)


	//   ....[0]....
.L_22:
        /*0070*/ 	.word	0x00000240


	//----- nvinfo : EIATTR_VRC_CTA_INIT_COUNT
	.align		4
.L_23:
        /*0074*/ 	.byte	0x02, 0x4a
	.zero		1
	.zero		1


	//----- nvinfo : EIATTR_EXIT_INSTR_OFFSETS
	.align		4
        /*0078*/ 	.byte	0x04, 0x1c
        /*007a*/ 	.short	(.L_25 - .L_24)


	//   ....[0]....
.L_24:
        /*007c*/ 	.word	0x00000090


	//   ....[1]....
        /*0080*/ 	.word	0x00000270


	//   ....[2]....
        /*0084*/ 	.word	0x000005d0


	//----- nvinfo : EIATTR_CRS_STACK_SIZE
	.align		4
.L_25:
        /*0088*/ 	.byte	0x04, 0x1e
        /*008a*/ 	.short	(.L_27 - .L_26)
.L_26:
        /*008c*/ 	.word	0x00000000


	//----- nvinfo : EIATTR_CBANK_PARAM_SIZE
	.align		4
.L_27:
        /*0090*/ 	.byte	0x03, 0x19
        /*0092*/ 	.short	0x0020


	//----- nvinfo : EIATTR_PARAM_CBANK
	.align		4
        /*0094*/ 	.byte	0x04, 0x0a
        /*0096*/ 	.short	(.L_29 - .L_28)
	.align		4
.L_28:
        /*0098*/ 	.word	index@(.nv.constant0._Z14ce_loss_kernelPKfPKiPfii)
        /*009c*/ 	.short	0x0380
        /*009e*/ 	.short	0x0020


	//----- nvinfo : EIATTR_SW_WAR
	.align		4
.L_29:
        /*00a0*/ 	.byte	0x04, 0x36
        /*00a2*/ 	.short	(.L_31 - .L_30)
.L_30:
        /*00a4*/ 	.word	0x00000008
.L_31:


//--------------------- .nv.callgraph             --------------------------
	.section	.nv.callgraph,"",@"SHT_CUDA_CALLGRAPH"
	.align	4
	.sectionentsize	8
	.align		4
        /*0000*/ 	.word	0x00000000
	.align		4
        /*0004*/ 	.word	0xffffffff
	.align		4
        /*0008*/ 	.word	0x00000000
	.align		4
        /*000c*/ 	.word	0xfffffffe
	.align		4
        /*0010*/ 	.word	0x00000000
	.align		4
        /*0014*/ 	.word	0xfffffffd
	.align		4
        /*0018*/ 	.word	0x00000000
	.align		4
        /*001c*/ 	.word	0xfffffffc


//--------------------- .text._Z14ce_loss_kernelPKfPKiPfii --------------------------
	.section	.text._Z14ce_loss_kernelPKfPKiPfii,"ax",@progbits
	.align	128
        .global         _Z14ce_loss_kernelPKfPKiPfii
        .type           _Z14ce_loss_kernelPKfPKiPfii,@function
        .size           _Z14ce_loss_kernelPKfPKiPfii,(.L_x_9 - _Z14ce_loss_kernelPKfPKiPfii)
        .other          _Z14ce_loss_kernelPKfPKiPfii,@"STO_CUDA_ENTRY STV_DEFAULT"
_Z14ce_loss_kernelPKfPKiPfii:
.text._Z14ce_loss_kernelPKfPKiPfii:
[----:B------:R-:W-:Y:S01]  /*0000*/  LDC R1, c[0x0][0x37c] ;  /* 0x0000df00ff017b82 */ /* 0x000fe20000000800 */
[----:B------:R-:W0:Y:S07]  /*0010*/  S2R R7, SR_TID.Y ;  /* 0x0000000000077919 */ /* 0x000e2e0000002200 */
[----:B------:R-:W0:Y:S01]  /*0020*/  S2UR UR4, SR_CTAID.Y ;  /* 0x00000000000479c3 */ /* 0x000e220000002600 */
[----:B------:R-:W1:Y:S01]  /*0030*/  LDCU.64 UR8, c[0x0][0x398] ;  /* 0x00007300ff0877ac */ /* 0x000e620008000a00 */
[----:B------:R-:W1:Y:S06]  /*0040*/  S2R R10, SR_TID.X ;  /* 0x00000000000a7919 */ /* 0x000e6c0000002100 */
[----:B------:R-:W0:Y:S02]  /*0050*/  LDC R0, c[0x0][0x364] ;  /* 0x0000d900ff007b82 */ /* 0x000e240000000800 */
[----:B0-----:R-:W-:Y:S01]  /*0060*/  IMAD R7, R0, UR4, R7 ;  /* 0x0000000400077c24 */ /* 0x001fe2000f8e0207 */
[----:B-1----:R-:W-:-:S04]  /*0070*/  ISETP.GE.AND P0, PT, R10, UR9, PT ;  /* 0x000000090a007c0c */ /* 0x002fc8000bf06270 */
[----:B------:R-:W-:-:S13]  /*0080*/  ISETP.GE.OR P0, PT, R7, UR8, P0 ;  /* 0x0000000807007c0c */ /* 0x000fda0008706670 */
[----:B------:R-:W-:Y:S05]  /*0090*/  @P0 EXIT ;  /* 0x000000000000094d */ /* 0x000fea0003800000 */
[----:B------:R-:W0:Y:S01]  /*00a0*/  LDC.64 R2, c[0x0][0x380] ;  /* 0x0000e000ff027b82 */ /* 0x000e220000000a00 */
[----:B------:R-:W1:Y:S01]  /*00b0*/  LDCU UR4, c[0x0][0x360] ;  /* 0x00006c00ff0477ac */ /* 0x000e620008000800 */
[----:B------:R-:W-:Y:S01]  /*00c0*/  HFMA2 R6, -RZ, RZ, 0, 0 ;  /* 0x00000000ff067431 */ /* 0x000fe200000001ff */
[----:B------:R-:W-:Y:S01]  /*00d0*/  BSSY.RECONVERGENT B0, `(.L_x_0) ;  /* 0x0000010000007945 */ /* 0x000fe20003800200 */
[----:B------:R-:W-:Y:S01]  /*00e0*/  IMAD.MOV.U32 R8, RZ, RZ, R10 ;  /* 0x000000ffff087224 */ /* 0x000fe200078e000a */
[----:B------:R-:W2:Y:S01]  /*00f0*/  LDCU.64 UR6, c[0x0][0x358] ;  /* 0x00006b00ff0677ac */ /* 0x000ea20008000a00 */
[----:B-1----:R-:W-:-:S07]  /*0100*/  MOV R0, UR4 ;  /* 0x0000000400007c02 */ /* 0x002fce0008000f00 */
.L_x_1:
[----:B------:R-:W-:-:S04]  /*0110*/  IMAD R5, R7, UR9, R8 ;  /* 0x0000000907057c24 */ /* 0x000fc8000f8e0208 */
[----:B0-----:R-:W-:-:S06]  /*0120*/  IMAD.WIDE R4, R5, 0x4, R2 ;  /* 0x0000000405047825 */ /* 0x001fcc00078e0202 */
[----:B--2---:R-:W2:Y:S01]  /*0130*/  LDG.E R4, desc[UR6][R4.64] ;  /* 0x0000000604047981 */ /* 0x004ea2000c1e1900 */
[----:B------:R-:W-:-:S05]  /*0140*/  IMAD.IADD R8, R0, 0x1, R8 ;  /* 0x0000000100087824 */ /* 0x000fca00078e0208 */
[----:B------:R-:W-:Y:S01]  /*0150*/  ISETP.GE.AND P1, PT, R8, UR9, PT ;  /* 0x0000000908007c0c */ /* 0x000fe2000bf26270 */
[----:B--2---:R-:W-:-:S05]  /*0160*/  FMUL R9, R4, 1.4426950216293334961 ;  /* 0x3fb8aa3b04097820 */ /* 0x004fca0000400000 */
[----:B------:R-:W-:-:S13]  /*0170*/  FSETP.GEU.AND P0, PT, R9, -126, PT ;  /* 0xc2fc00000900780b */ /* 0x000fda0003f0e000 */
[----:B------:R-:W-:-:S04]  /*0180*/  @!P0 FMUL R9, R9, 0.5 ;  /* 0x3f00000009098820 */ /* 0x000fc80000400000 */
[----:B------:R-:W0:Y:S02]  /*0190*/  MUFU.EX2 R11, R9 ;  /* 0x00000009000b7308 */ /* 0x000e240000000800 */
[----:B0-----:R-:W-:-:S04]  /*01a0*/  @!P0 FMUL R11, R11, R11 ;  /* 0x0000000b0b0b8220 */ /* 0x001fc80000400000 */
[----:B------:R-:W-:Y:S01]  /*01b0*/  FADD R6, R11, R6 ;  /* 0x000000060b067221 */ /* 0x000fe20000000000 */
[----:B------:R-:W-:Y:S06]  /*01c0*/  @!P1 BRA `(.L_x_1) ;  /* 0xfffffffc00d09947 */ /* 0x000fec000383ffff */
[----:B------:R-:W-:Y:S05]  /*01d0*/  BSYNC.RECONVERGENT B0 ;  /* 0x0000000000007941 */ /* 0x000fea0003800200 */
.L_x_0:
[----:B------:R-:W-:Y:S02]  /*01e0*/  ISETP.GE.U32.AND P1, PT, R0, 0x2, PT ;  /* 0x000000020000780c */ /* 0x000fe40003f26070 */
[----:B------:R-:W-:-:S11]  /*01f0*/  ISETP.NE.AND P0, PT, R10, RZ, PT ;  /* 0x000000ff0a00720c */ /* 0x000fd60003f05270 */
[----:B------:R-:W-:Y:S05]  /*0200*/  @!P1 BRA `(.L_x_2) ;  /* 0x0000000000189947 */ /* 0x000fea0003800000 */
.L_x_3:
[----:B------:R-:W-:Y:S02]  /*0210*/  SHF.R.U32.HI R5, RZ, 0x1, R0 ;  /* 0x00000001ff057819 */ /* 0x000fe40000011600 */
[----:B------:R-:W-:Y:S02]  /*0220*/  ISETP.GT.U32.AND P1, PT, R0, 0x3, PT ;  /* 0x000000030000780c */ /* 0x000fe40003f24070 */
[----:B------:R-:W-:Y:S01]  /*0230*/  MOV R0, R5 ;  /* 0x0000000500007202 */ /* 0x000fe20000000f00 */
[----:B------:R-:W0:Y:S02]  /*0240*/  SHFL.DOWN PT, R9, R6, R5, 0x1f ;  /* 0x08001f0506097589 */ /* 0x000e2400000e0000 */
[----:B0-----:R-:W-:-:S08]  /*0250*/  FADD R6, R9, R6 ;  /* 0x0000000609067221 */ /* 0x001fd00000000000 */
[----:B------:R-:W-:Y:S05]  /*0260*/  @P1 BRA `(.L_x_3) ;  /* 0xfffffffc00e81947 */ /* 0x000fea000383ffff */
.L_x_2:
[----:B------:R-:W-:Y:S05]  /*0270*/  @P0 EXIT ;  /* 0x000000000000094d */ /* 0x000fea0003800000 */
[----:B------:R-:W0:Y:S02]  /*0280*/  LDC.64 R8, c[0x0][0x388] ;  /* 0x0000e200ff087b82 */ /* 0x000e240000000a00 */
[----:B0-----:R-:W-:-:S06]  /*0290*/  IMAD.WIDE.U32 R8, R7, 0x4, R8 ;  /* 0x0000000407087825 */ /* 0x001fcc00078e0008 */
[----:B------:R0:W2:Y:S01]  /*02a0*/  LDG.E R8, desc[UR6][R8.64] ;  /* 0x0000000608087981 */ /* 0x0000a2000c1e1900 */
[----:B------:R-:W-:Y:S02]  /*02b0*/  FSETP.GEU.AND P0, PT, R6, 1.175494350822287508e-38, PT ;  /* 0x008000000600780b */ /* 0x000fe40003f0e000 */
[----:B------:R-:W-:-:S11]  /*02c0*/  I2FP.F32.U32 R4, UR8 ;  /* 0x0000000800047c45 */ /* 0x000fd60008201000 */
[----:B------:R-:W-:Y:S01]  /*02d0*/  @!P0 FMUL R6, R6, 8388608 ;  /* 0x4b00000006068820 */ /* 0x000fe20000400000 */
[----:B------:R-:W1:Y:S01]  /*02e0*/  F2F.F64.F32 R4, R4 ;  /* 0x0000000400047310 */ /* 0x000e620000201800 */
[----:B0-----:R-:W-:Y:S02]  /*02f0*/  IMAD.MOV.U32 R9, RZ, RZ, 0x3e055027 ;  /* 0x3e055027ff097424 */ /* 0x001fe400078e00ff */
[----:B--2---:R-:W-:-:S04]  /*0300*/  IMAD R7, R7, UR9, R8 ;  /* 0x0000000907077c24 */ /* 0x004fc8000f8e0208 */
[----:B------:R-:W-:-:S05]  /*0310*/  IMAD.WIDE R2, R7, 0x4, R2 ;  /* 0x0000000407027825 */ /* 0x000fca00078e0202 */
[----:B------:R1:W2:Y:S01]  /*0320*/  LDG.E R0, desc[UR6][R2.64] ;  /* 0x0000000602007981 */ /* 0x0002a2000c1e1900 */
[----:B------:R-:W-:-:S05]  /*0330*/  VIADD R7, R6, 0xc0d55555 ;  /* 0xc0d5555506077836 */ /* 0x000fca0000000000 */
[----:B------:R-:W-:-:S04]  /*0340*/  LOP3.LUT R11, R7, 0xff800000, RZ, 0xc0, !PT ;  /* 0xff800000070b7812 */ /* 0x000fc800078ec0ff */
[-C--:B------:R-:W-:Y:S01]  /*0350*/  IADD3 R7, PT, PT, R6, -R11.reuse, RZ ;  /* 0x8000000b06077210 */ /* 0x080fe20007ffe0ff */
[----:B-1----:R-:W0:Y:S01]  /*0360*/  MUFU.RCP64H R3, R5 ;  /* 0x0000000500037308 */ /* 0x002e220000001800 */
[----:B------:R-:W-:Y:S02]  /*0370*/  IADD3 R2, PT, PT, R5, 0x300402, RZ ;  /* 0x0030040205027810 */ /* 0x000fe40007ffe0ff */
[----:B------:R-:W-:Y:S01]  /*0380*/  I2FP.F32.S32 R10, R11 ;  /* 0x0000000b000a7245 */ /* 0x000fe20000201400 */
[----:B------:R-:W-:Y:S01]  /*0390*/  FADD R12, R7, -1 ;  /* 0xbf800000070c7421 */ /* 0x000fe20000000000 */
[----:B------:R-:W-:-:S03]  /*03a0*/  FSETP.GEU.AND P1, PT, |R2|, 5.8789094863358348022e-39, PT ;  /* 0x004004020200780b */ /* 0x000fc60003f2e200 */
[----:B------:R-:W-:-:S04]  /*03b0*/  FFMA R7, R12, -R9, 0.14084610342979431152 ;  /* 0x3e1039f60c077423 */ /* 0x000fc80000000809 */
[----:B------:R-:W-:-:S04]  /*03c0*/  FFMA R7, R12, R7, -0.12148627638816833496 ;  /* 0xbdf8cdcc0c077423 */ /* 0x000fc80000000007 */
[----:B------:R-:W-:Y:S01]  /*03d0*/  FFMA R7, R12, R7, 0.13980610668659210205 ;  /* 0x3e0f29550c077423 */ /* 0x000fe20000000007 */
[----:B0-----:R-:W-:-:S03]  /*03e0*/  DFMA R8, -R4, R2, 1 ;  /* 0x3ff000000408742b */ /* 0x001fc60000000102 */
[----:B------:R-:W-:-:S04]  /*03f0*/  FFMA R7, R12, R7, -0.16684235632419586182 ;  /* 0xbe2ad8b90c077423 */ /* 0x000fc80000000007 */
[----:B------:R-:W-:Y:S01]  /*0400*/  FFMA R7, R12, R7, 0.20012299716472625732 ;  /* 0x3e4ced0b0c077423 */ /* 0x000fe20000000007 */
[----:B------:R-:W-:-:S03]  /*0410*/  DFMA R8, R8, R8, R8 ;  /* 0x000000080808722b */ /* 0x000fc60000000008 */
[----:B------:R-:W-:-:S04]  /*0420*/  FFMA R7, R12, R7, -0.24999669194221496582 ;  /* 0xbe7fff220c077423 */ /* 0x000fc80000000007 */
[C---:B------:R-:W-:Y:S01]  /*0430*/  FFMA R7, R12.reuse, R7, 0.33333182334899902344 ;  /* 0x3eaaaa780c077423 */ /* 0x040fe20000000007 */
[----:B------:R-:W-:Y:S01]  /*0440*/  DFMA R8, R2, R8, R2 ;  /* 0x000000080208722b */ /* 0x000fe20000000002 */
[----:B------:R-:W-:Y:S02]  /*0450*/  IMAD.MOV.U32 R3, RZ, RZ, 0x7f800000 ;  /* 0x7f800000ff037424 */ /* 0x000fe400078e00ff */
[----:B------:R-:W-:Y:S01]  /*0460*/  FFMA R13, R12, R7, -0.5 ;  /* 0xbf0000000c0d7423 */ /* 0x000fe20000000007 */
[----:B------:R-:W-:Y:S02]  /*0470*/  FSEL R7, RZ, -23, P0 ;  /* 0xc1b80000ff077808 */ /* 0x000fe40000000000 */
[----:B------:R-:W-:Y:S01]  /*0480*/  ISETP.GT.U32.AND P0, PT, R6, 0x7f7fffff, PT ;  /* 0x7f7fffff0600780c */ /* 0x000fe20003f04070 */
[----:B------:R-:W-:Y:S02]  /*0490*/  FMUL R13, R12, R13 ;  /* 0x0000000d0c0d7220 */ /* 0x000fe40000400000 */
[----:B------:R-:W-:Y:S01]  /*04a0*/  FFMA R7, R10, 1.1920928955078125e-07, R7 ;  /* 0x340000000a077823 */ /* 0x000fe20000000007 */
[----:B------:R-:W-:Y:S01]  /*04b0*/  DFMA R10, -R4, R8, 1 ;  /* 0x3ff00000040a742b */ /* 0x000fe20000000108 */
[----:B------:R-:W-:-:S04]  /*04c0*/  FFMA R12, R12, R13, R12 ;  /* 0x0000000d0c0c7223 */ /* 0x000fc8000000000c */
[----:B------:R-:W-:-:S03]  /*04d0*/  FFMA R7, R7, 0.69314718246459960938, R12 ;  /* 0x3f31721807077823 */ /* 0x000fc6000000000c */
[----:B------:R-:W-:Y:S01]  /*04e0*/  DFMA R8, R8, R10, R8 ;  /* 0x0000000a0808722b */ /* 0x000fe20000000008 */
[C---:B------:R-:W-:Y:S01]  /*04f0*/  @P0 FFMA R7, R6.reuse, R3, +INF ;  /* 0x7f80000006070423 */ /* 0x040fe20000000003 */
[----:B------:R-:W-:-:S04]  /*0500*/  FSETP.NEU.AND P0, PT, R6, RZ, PT ;  /* 0x000000ff0600720b */ /* 0x000fc80003f0d000 */
[----:B------:R-:W-:-:S05]  /*0510*/  FSEL R7, R7, -INF , P0 ;  /* 0xff80000007077808 */ /* 0x000fca0000000000 */
[----:B--2---:R-:W-:Y:S01]  /*0520*/  FADD R0, R7, -R0 ;  /* 0x8000000007007221 */ /* 0x004fe20000000000 */
[----:B------:R-:W-:Y:S06]  /*0530*/  @P1 BRA `(.L_x_4) ;  /* 0x0000000000101947 */ /* 0x000fec0003800000 */
[----:B------:R-:W-:-:S04]  /*0540*/  LOP3.LUT R2, R5, 0x7fffffff, RZ, 0xc0, !PT ;  /* 0x7fffffff05027812 */ /* 0x000fc800078ec0ff */
[----:B------:R-:W-:Y:S02]  /*0550*/  IADD3 R8, PT, PT, R2, -0x100000, RZ ;  /* 0xfff0000002087810 */ /* 0x000fe40007ffe0ff */
[----:B------:R-:W-:-:S07]  /*0560*/  MOV R2, 0x580 ;  /* 0x0000058000027802 */ /* 0x000fce0000000f00 */
[----:B------:R-:W-:Y:S05]  /*0570*/  CALL.REL.NOINC `($__internal_0_$__cuda_sm20_dblrcp_rn_slowpath_v3) ;  /* 0x0000000000187944 */ /* 0x000fea0003c00000 */
.L_x_4:
[----:B------:R-:W0:Y:S01]  /*0580*/  F2F.F64.F32 R2, R0 ;  /* 0x0000000000027310 */ /* 0x000e220000201800 */
[----:B------:R-:W1:Y:S01]  /*0590*/  LDC.64 R4, c[0x0][0x390] ;  /* 0x0000e400ff047b82 */ /* 0x000e620000000a00 */
[----:B0-----:R-:W-:-:S10]  /*05a0*/  DMUL R2, R2, R8 ;  /* 0x0000000802027228 */ /* 0x001fd40000000000 */
[----:B------:R-:W1:Y:S02]  /*05b0*/  F2F.F32.F64 R3, R2 ;  /* 0x0000000200037310 */ /* 0x000e640000301000 */
[----:B-1----:R-:W-:Y:S01]  /*05c0*/  REDG.E.ADD.F32.FTZ.RN.STRONG.GPU desc[UR6][R4.64], R3 ;  /* 0x00000003040079a6 */ /* 0x002fe2000c12f306 */
[----:B------:R-:W-:Y:S05]  /*05d0*/  EXIT ;  /* 0x000000000000794d */ /* 0x000fea0003800000 */
        .weak           $__internal_0_$__cuda_sm20_dblrcp_rn_slowpath_v3
        .type           $__internal_0_$__cuda_sm20_dblrcp_rn_slowpath_v3,@function
        .size           $__internal_0_$__cuda_sm20_dblrcp_rn_slowpath_v3,(.L_x_9 - $__internal_0_$__cuda_sm20_dblrcp_rn_slowpath_v3)
$__internal_0_$__cuda_sm20_dblrcp_rn_slowpath_v3:
[----:B------:R-:W-:-:S14]  /*05e0*/  DSETP.GTU.AND P0, PT, |R4|, +INF , PT ;  /* 0x7ff000000400742a */ /* 0x000fdc0003f0c200 */
[----:B------:R-:W-:Y:S05]  /*05f0*/  @P0 BRA `(.L_x_5) ;  /* 0x00000000007c0947 */ /* 0x000fea0003800000 */
[----:B------:R-:W-:-:S05]  /*0600*/  LOP3.LUT R3, R5, 0x7fffffff, RZ, 0xc0, !PT ;  /* 0x7fffffff05037812 */ /* 0x000fca00078ec0ff */
[----:B------:R-:W-:-:S05]  /*0610*/  VIADD R6, R3, 0xffffffff ;  /* 0xffffffff03067836 */ /* 0x000fca0000000000 */
[----:B------:R-:W-:-:S13]  /*0620*/  ISETP.GE.U32.AND P0, PT, R6, 0x7fefffff, PT ;  /* 0x7fefffff0600780c */ /* 0x000fda0003f06070 */
[----:B------:R-:W-:Y:S02]  /*0630*/  @P0 LOP3.LUT R7, R5, 0x7ff00000, RZ, 0x3c, !PT ;  /* 0x7ff0000005070812 */ /* 0x000fe400078e3cff */
[----:B------:R-:W-:Y:S01]  /*0640*/  @P0 MOV R6, RZ ;  /* 0x000000ff00060202 */ /* 0x000fe20000000f00 */
[----:B------:R-:W-:Y:S06]  /*0650*/  @P0 BRA `(.L_x_6) ;  /* 0x00000000006c0947 */ /* 0x000fec0003800000 */
[----:B------:R-:W-:-:S13]  /*0660*/  ISETP.GE.U32.AND P0, PT, R3, 0x1000001, PT ;  /* 0x010000010300780c */ /* 0x000fda0003f06070 */
[----:B------:R-:W-:Y:S05]  /*0670*/  @!P0 BRA `(.L_x_7) ;  /* 0x0000000000348947 */ /* 0x000fea0003800000 */
[----:B------:R-:W-:Y:S01]  /*0680*/  IADD3 R7, PT, PT, R5, -0x3fe00000, RZ ;  /* 0xc020000005077810 */ /* 0x000fe20007ffe0ff */
[----:B------:R-:W-:-:S03]  /*0690*/  IMAD.MOV.U32 R6, RZ, RZ, R4 ;  /* 0x000000ffff067224 */ /* 0x000fc600078e0004 */
[----:B------:R-:W0:Y:S03]  /*06a0*/  MUFU.RCP64H R9, R7 ;  /* 0x0000000700097308 */ /* 0x000e260000001800 */
[----:B0-----:R-:W-:-:S08]  /*06b0*/  DFMA R10, -R6, R8, 1 ;  /* 0x3ff00000060a742b */ /* 0x001fd00000000108 */
[----:B------:R-:W-:-:S08]  /*06c0*/  DFMA R10, R10, R10, R10 ;  /* 0x0000000a0a0a722b */ /* 0x000fd0000000000a */
[----:B------:R-:W-:-:S08]  /*06d0*/  DFMA R10, R8, R10, R8 ;  /* 0x0000000a080a722b */ /* 0x000fd00000000008 */
[----:B------:R-:W-:-:S08]  /*06e0*/  DFMA R8, -R6, R10, 1 ;  /* 0x3ff000000608742b */ /* 0x000fd0000000010a */
[----:B------:R-:W-:-:S08]  /*06f0*/  DFMA R8, R10, R8, R10 ;  /* 0x000000080a08722b */ /* 0x000fd0000000000a */
[----:B------:R-:W-:-:S08]  /*0700*/  DMUL R8, R8, 2.2250738585072013831e-308 ;  /* 0x0010000008087828 */ /* 0x000fd00000000000 */
[----:B------:R-:W-:-:S08]  /*0710*/  DFMA R4, -R4, R8, 1 ;  /* 0x3ff000000404742b */ /* 0x000fd00000000108 */
[----:B------:R-:W-:-:S08]  /*0720*/  DFMA R4, R4, R4, R4 ;  /* 0x000000040404722b */ /* 0x000fd00000000004 */
[----:B------:R-:W-:Y:S01]  /*0730*/  DFMA R6, R8, R4, R8 ;  /* 0x000000040806722b */ /* 0x000fe20000000008 */
[----:B------:R-:W-:Y:S10]  /*0740*/  BRA `(.L_x_6) ;  /* 0x0000000000307947 */ /* 0x000ff40003800000 */
.L_x_7:
[----:B------:R-:W-:Y:S01]  /*0750*/  DMUL R4, R4, 8.11296384146066816958e+31 ;  /* 0x4690000004047828 */ /* 0x000fe20000000000 */
[----:B------:R-:W-:-:S05]  /*0760*/  MOV R6, R8 ;  /* 0x0000000800067202 */ /* 0x000fca0000000f00 */
[----:B------:R-:W0:Y:S02]  /*0770*/  MUFU.RCP64H R7, R5 ;  /* 0x0000000500077308 */ /* 0x000e240000001800 */
[----:B0-----:R-:W-:-:S08]  /*0780*/  DFMA R8, -R4, R6, 1 ;  /* 0x3ff000000408742b */ /* 0x001fd00000000106 */
[----:B------:R-:W-:-:S08]  /*0790*/  DFMA R8, R8, R8, R8 ;  /* 0x000000080808722b */ /* 0x000fd00000000008 */
[----:B------:R-:W-:-:S08]  /*07a0*/  DFMA R8, R6, R8, R6 ;  /* 0x000000080608722b */ /* 0x000fd00000000006 */
[----:B------:R-:W-:-:S08]  /*07b0*/  DFMA R6, -R4, R8, 1 ;  /* 0x3ff000000406742b */ /* 0x000fd00000000108 */
[----:B------:R-:W-:-:S08]  /*07c0*/  DFMA R6, R8, R6, R8 ;  /* 0x000000060806722b */ /* 0x000fd00000000008 */
[----:B------:R-:W-:Y:S01]  /*07d0*/  DMUL R6, R6, 8.11296384146066816958e+31 ;  /* 0x4690000006067828 */ /* 0x000fe20000000000 */
[----:B------:R-:W-:Y:S10]  /*07e0*/  BRA `(.L_x_6) ;  /* 0x0000000000087947 */ /* 0x000ff40003800000 */
.L_x_5:
[----:B------:R-:W-:Y:S02]  /*07f0*/  LOP3.LUT R7, R5, 0x80000, RZ, 0xfc, !PT ;  /* 0x0008000005077812 */ /* 0x000fe400078efcff */
[----:B------:R-:W-:-:S07]  /*0800*/  MOV R6, R4 ;  /* 0x0000000400067202 */ /* 0x000fce0000000f00 */
.L_x_6:
[----:B------:R-:W-:Y:S01]  /*0810*/  MOV R3, 0x0 ;  /* 0x0000000000037802 */ /* 0x000fe20000000f00 */
[----:B------:R-:W-:Y:S01]  /*0820*/  IMAD.MOV.U32 R8, RZ, RZ, R6 ;  /* 0x000000ffff087224 */ /* 0x000fe200078e0006 */
[----:B------:R-:W-:Y:S02]  /*0830*/  MOV R9, R7 ;  /* 0x0000000700097202 */ /* 0x000fe40000000f00 */
[----:B------:R-:W-:Y:S05]  /*0840*/  RET.REL.NODEC R2 `(_Z14ce_loss_kernelPKfPKiPfii) ;  /* 0xfffffff402ec7950 */ /* 0x000fea0003c3ffff */
.L_x_8:
[----:B------:R-:W-:-:S00]  /*0850*/  BRA `(.L_x_8) ;  /* 0xfffffffc00fc7947 */ /* 0x000fc0000383ffff */
[----:B------:R-:W-:-:S00]  /*0860*/  NOP ;  /* 0x0000000000007918 */ /* 0x000fc00000000000 */
        /* <DEDUP_REMOVED lines=9> */
.L_x_9:


//--------------------- .nv.shared.reserved.0     --------------------------
	.section	.nv.shared.reserved.0,"aw",@nobits
	.weak		__nv_reservedSMEM_offset_0_alias
	.size		__nv_reservedSMEM_offset_0_alias, 0, 64
	.other		__nv_reservedSMEM_offset_0_alias,@"STO_CUDA_RESERVED_SHARED STV_DEFAULT"
__nv_reservedSMEM_offset_0_alias:
	.zero		0
	.zero		64


//--------------------- .nv.constant0._Z14ce_loss_kernelPKfPKiPfii --------------------------
	.section	.nv.constant0._Z14ce_loss_kernelPKfPKiPfii,"a",@progbits
	.sectionflags	@""
	.align	4
.nv.constant0._Z14ce_loss_kernelPKfPKiPfii:
	.zero		928


//--------------------- SYMBOLS --------------------------

	.type		.nv.reservedSmem.offset0,@object
	.size		.nv.reservedSmem.offset0,0x4
